//
// Generated by NVIDIA NVVM Compiler
//
// Compiler Build ID: CL-36424714
// Cuda compilation tools, release 13.0, V13.0.88
// Based on NVVM 20.0.0
//

.version 9.0
.target sm_100
.address_size 64

	// .globl	_Z5step1PfS_f

.visible .entry _Z5step1PfS_f(
	.param .u64 .ptr .align 1 _Z5step1PfS_f_param_0,
	.param .u64 .ptr .align 1 _Z5step1PfS_f_param_1,
	.param .f32 _Z5step1PfS_f_param_2
)
{
	.reg .pred 	%p<4>;
	.reg .b32 	%r<22>;
	.reg .b32 	%f<13>;
	.reg .b64 	%rd<12>;

	ld.param.u64 	%rd1, [_Z5step1PfS_f_param_0];
	ld.param.u64 	%rd2, [_Z5step1PfS_f_param_1];
	ld.param.f32 	%f1, [_Z5step1PfS_f_param_2];
	cvta.to.global.u64 	%rd3, %rd1;
	cvta.to.global.u64 	%rd4, %rd2;
	mov.u32 	%r1, %tid.y;
	mov.u32 	%r2, %ntid.x;
	mov.u32 	%r3, %tid.x;
	mad.lo.s32 	%r4, %r1, %r2, %r3;
	mov.u32 	%r5, %ctaid.x;
	mul.lo.s32 	%r7, %r5, %r2;
	mov.u32 	%r8, %ntid.y;
	mul.lo.s32 	%r9, %r7, %r8;
	add.s32 	%r10, %r4, %r9;
	sub.s32 	%r11, %r4, %r2;
	add.s32 	%r12, %r11, %r9;
	or.b32  	%r13, %r1, %r5;
	setp.eq.s32 	%p1, %r13, 0;
	selp.b32 	%r14, %r10, %r12, %p1;
	add.s32 	%r15, %r8, -1;
	setp.eq.s32 	%p2, %r1, %r15;
	mov.u32 	%r16, %nctaid.x;
	add.s32 	%r18, %r16, -1;
	setp.eq.s32 	%p3, %r5, %r18;
	selp.b32 	%r19, 0, %r2, %p3;
	selp.b32 	%r20, %r19, %r2, %p2;
	add.s32 	%r21, %r10, %r20;
	mul.wide.s32 	%rd5, %r10, 4;
	add.s64 	%rd6, %rd4, %rd5;
	ld.global.f32 	%f2, [%rd6];
	ld.global.f32 	%f3, [%rd6+4];
	ld.global.f32 	%f4, [%rd6+-4];
	add.f32 	%f5, %f3, %f4;
	mul.wide.s32 	%rd7, %r14, 4;
	add.s64 	%rd8, %rd4, %rd7;
	ld.global.f32 	%f6, [%rd8];
	add.f32 	%f7, %f5, %f6;
	mul.wide.s32 	%rd9, %r21, 4;
	add.s64 	%rd10, %rd4, %rd9;
	ld.global.f32 	%f8, [%rd10];
	add.f32 	%f9, %f7, %f8;
	fma.rn.f32 	%f10, %f2, 0fC0800000, %f9;
	mul.f32 	%f11, %f1, %f10;
	fma.rn.f32 	%f12, %f2, 0f40000000, %f11;
	add.s64 	%rd11, %rd3, %rd5;
	st.global.f32 	[%rd11], %f12;
	ret;

}
	// .globl	_Z5step2PfS_
.visible .entry _Z5step2PfS_(
	.param .u64 .ptr .align 1 _Z5step2PfS__param_0,
	.param .u64 .ptr .align 1 _Z5step2PfS__param_1
)
{
	.reg .b32 	%r<8>;
	.reg .b32 	%f<4>;
	.reg .b64 	%rd<8>;

	ld.param.u64 	%rd1, [_Z5step2PfS__param_0];
	ld.param.u64 	%rd2, [_Z5step2PfS__param_1];
	cvta.to.global.u64 	%rd3, %rd2;
	cvta.to.global.u64 	%rd4, %rd1;
	mov.u32 	%r1, %tid.y;
	mov.u32 	%r2, %ntid.x;
	mov.u32 	%r3, %tid.x;
	mov.u32 	%r4, %ctaid.x;
	mov.u32 	%r5, %ntid.y;
	mad.lo.s32 	%r6, %r5, %r4, %r1;
	mad.lo.s32 	%r7, %r6, %r2, %r3;
	mul.wide.s32 	%rd5, %r7, 4;
	add.s64 	%rd6, %rd4, %rd5;
	ld.global.f32 	%f1, [%rd6];
	add.s64 	%rd7, %rd3, %rd5;
	ld.global.f32 	%f2, [%rd7];
	sub.f32 	%f3, %f1, %f2;
	st.global.f32 	[%rd6], %f3;
	ret;

}
	// .globl	_Z4copyPfS_
.visible .entry _Z4copyPfS_(
	.param .u64 .ptr .align 1 _Z4copyPfS__param_0,
	.param .u64 .ptr .align 1 _Z4copyPfS__param_1
)
{
	.reg .b32 	%r<8>;
	.reg .b32 	%f<2>;
	.reg .b64 	%rd<8>;

	ld.param.u64 	%rd1, [_Z4copyPfS__param_0];
	ld.param.u64 	%rd2, [_Z4copyPfS__param_1];
	cvta.to.global.u64 	%rd3, %rd1;
	cvta.to.global.u64 	%rd4, %rd2;
	mov.u32 	%r1, %tid.y;
	mov.u32 	%r2, %ntid.x;
	mov.u32 	%r3, %tid.x;
	mov.u32 	%r4, %ctaid.x;
	mov.u32 	%r5, %ntid.y;
	mad.lo.s32 	%r6, %r5, %r4, %r1;
	mad.lo.s32 	%r7, %r6, %r2, %r3;
	mul.wide.s32 	%rd5, %r7, 4;
	add.s64 	%rd6, %rd4, %rd5;
	ld.global.f32 	%f1, [%rd6];
	add.s64 	%rd7, %rd3, %rd5;
	st.global.f32 	[%rd7], %f1;
	ret;

}


// ===== COMPILED SASS (sm_100) =====

	.target	sm_100

	.elftype	@"ET_EXEC"


//--------------------- .note.nv.tkinfo           --------------------------
	.section	.note.nv.tkinfo,"",@"SHT_NOTE"
	.sectionflags	@"SHF_NOTE_NV_TKINFO"
	.tkinfo
        /*0018*/ 	.word	0x00000002
        /*0030*/ 	.string	""
        /*0030*/ 	.string	"ptxas"
        /*0030*/ 	.string	"Cuda compilation tools, release 13.0, V13.0.88"
        /*0030*/ 	.string	"Build cuda_13.0.r13.0/compiler.36424714_0"
        /*0030*/ 	.string	"-arch sm_100 -m 64 "



//--------------------- .note.nv.cuinfo           --------------------------
	.section	.note.nv.cuinfo,"",@"SHT_NOTE"
	.sectionflags	@"SHF_NOTE_NV_CUINFO"
        /*0018*/ 	.short	0x0002
        /*001a*/ 	.short	0x0064
        /*001c*/ 	.short	0x0082
	.zero		2


//--------------------- .nv.info                  --------------------------
	.section	.nv.info,"",@"SHT_CUDA_INFO"
	.align	4


	//----- nvinfo : EIATTR_REGCOUNT
	.align		4
        /*0000*/ 	.byte	0x04, 0x2f
        /*0002*/ 	.short	(.L_1 - .L_0)
	.align		4
.L_0:
        /*0004*/ 	.word	index@(_Z5step1PfS_f)
        /*0008*/ 	.word	0x00000010


	//----- nvinfo : EIATTR_FRAME_SIZE
	.align		4
.L_1:
        /*000c*/ 	.byte	0x04, 0x11
        /*000e*/ 	.short	(.L_3 - .L_2)
	.align		4
.L_2:
        /*0010*/ 	.word	index@(_Z5step1PfS_f)
        /*0014*/ 	.word	0x00000000


	//----- nvinfo : EIATTR_REGCOUNT
	.align		4
.L_3:
        /*0018*/ 	.byte	0x04, 0x2f
        /*001a*/ 	.short	(.L_5 - .L_4)
	.align		4
.L_4:
        /*001c*/ 	.word	index@(_Z5step2PfS_)
        /*0020*/ 	.word	0x0000000c


	//----- nvinfo : EIATTR_FRAME_SIZE
	.align		4
.L_5:
        /*0024*/ 	.byte	0x04, 0x11
        /*0026*/ 	.short	(.L_7 - .L_6)
	.align		4
.L_6:
        /*0028*/ 	.word	index@(_Z5step2PfS_)
        /*002c*/ 	.word	0x00000000


	//----- nvinfo : EIATTR_REGCOUNT
	.align		4
.L_7:
        /*0030*/ 	.byte	0x04, 0x2f
        /*0032*/ 	.short	(.L_9 - .L_8)
	.align		4
.L_8:
        /*0034*/ 	.word	index@(_Z4copyPfS_)
        /*0038*/ 	.word	0x0000000a


	//----- nvinfo : EIATTR_FRAME_SIZE
	.align		4
.L_9:
        /*003c*/ 	.byte	0x04, 0x11
        /*003e*/ 	.short	(.L_11 - .L_10)
	.align		4
.L_10:
        /*0040*/ 	.word	index@(_Z4copyPfS_)
        /*0044*/ 	.word	0x00000000


	//----- nvinfo : EIATTR_MIN_STACK_SIZE
	.align		4
.L_11:
        /*0048*/ 	.byte	0x04, 0x12
        /*004a*/ 	.short	(.L_13 - .L_12)
	.align		4
.L_12:
        /*004c*/ 	.word	index@(_Z4copyPfS_)
        /*0050*/ 	.word	0x00000000


	//----- nvinfo : EIATTR_MIN_STACK_SIZE
	.align		4
.L_13:
        /*0054*/ 	.byte	0x04, 0x12
        /*0056*/ 	.short	(.L_15 - .L_14)
	.align		4
.L_14:
        /*0058*/ 	.word	index@(_Z5step2PfS_)
        /*005c*/ 	.word	0x00000000


	//----- nvinfo : EIATTR_MIN_STACK_SIZE
	.align		4
.L_15:
        /*0060*/ 	.byte	0x04, 0x12
        /*0062*/ 	.short	(.L_17 - .L_16)
	.align		4
.L_16:
        /*0064*/ 	.word	index@(_Z5step1PfS_f)
        /*0068*/ 	.word	0x00000000
.L_17:


//--------------------- .nv.compat                --------------------------
	.section	.nv.compat,"",@"SHT_CUDA_COMPAT_INFO"
	.align	4
        /*0000*/ 	.byte	0x02, 0x09, 0x00, 0x00, 0x02, 0x02, 0x01, 0x00, 0x02, 0x05, 0x05, 0x00, 0x03, 0x07, 0x01, 0x01
        /*0010*/ 	.byte	0x02, 0x03, 0x00, 0x00, 0x02, 0x06, 0x01, 0x00, 0x04, 0x0b, 0x08, 0x00, 0x09, 0x00, 0x00, 0x00
        /*0020*/ 	.byte	0x00, 0x00, 0x00, 0x00


//--------------------- .nv.info._Z4copyPfS_      --------------------------
	.section	.nv.info._Z4copyPfS_,"",@"SHT_CUDA_INFO"
	.sectionflags	@""
	.align	4


	//----- nvinfo : EIATTR_CUDA_API_VERSION
	.align		4
        /*0000*/ 	.byte	0x04, 0x37
        /*0002*/ 	.short	(.L_19 - .L_18)
.L_18:
        /*0004*/ 	.word	0x00000082


	//----- nvinfo : EIATTR_KPARAM_INFO
	.align		4
.L_19:
        /*0008*/ 	.byte	0x04, 0x17
        /*000a*/ 	.short	(.L_21 - .L_20)
.L_20:
        /*000c*/ 	.word	0x00000000
        /*0010*/ 	.short	0x0001
        /*0012*/ 	.short	0x0008
        /*0014*/ 	.byte	0x00, 0xf5, 0x21, 0x00


	//----- nvinfo : EIATTR_KPARAM_INFO
	.align		4
.L_21:
        /*0018*/ 	.byte	0x04, 0x17
        /*001a*/ 	.short	(.L_23 - .L_22)
.L_22:
        /*001c*/ 	.word	0x00000000
        /*0020*/ 	.short	0x0000
        /*0022*/ 	.short	0x0000
        /*0024*/ 	.byte	0x00, 0xf5, 0x21, 0x00


	//----- nvinfo : EIATTR_SPARSE_MMA_MASK
	.align		4
.L_23:
        /*0028*/ 	.byte	0x03, 0x50
        /*002a*/ 	.short	0x0000


	//----- nvinfo : EIATTR_MAXREG_COUNT
	.align		4
        /*002c*/ 	.byte	0x03, 0x1b
        /*002e*/ 	.short	0x00ff


	//----- nvinfo : EIATTR_MERCURY_ISA_VERSION
	.align		4
        /*0030*/ 	.byte	0x03, 0x5f
        /*0032*/ 	.short	0x0101


	//----- nvinfo : EIATTR_VRC_CTA_INIT_COUNT
	.align		4
        /*0034*/ 	.byte	0x02, 0x4a
	.zero		1
	.zero		1


	//----- nvinfo : EIATTR_EXIT_INSTR_OFFSETS
	.align		4
        /*0038*/ 	.byte	0x04, 0x1c
        /*003a*/ 	.short	(.L_25 - .L_24)


	//   ....[0]....
.L_24:
        /*003c*/ 	.word	0x000000f0


	//----- nvinfo : EIATTR_CBANK_PARAM_SIZE
	.align		4
.L_25:
        /*0040*/ 	.byte	0x03, 0x19
        /*0042*/ 	.short	0x0010


	//----- nvinfo : EIATTR_PARAM_CBANK
	.align		4
        /*0044*/ 	.byte	0x04, 0x0a
        /*0046*/ 	.short	(.L_27 - .L_26)
	.align		4
.L_26:
        /*0048*/ 	.word	index@(.nv.constant0._Z4copyPfS_)
        /*004c*/ 	.short	0x0380
        /*004e*/ 	.short	0x0010


	//----- nvinfo : EIATTR_SW_WAR
	.align		4
.L_27:
        /*0050*/ 	.byte	0x04, 0x36
        /*0052*/ 	.short	(.L_29 - .L_28)
.L_28:
        /*0054*/ 	.word	0x00000008
.L_29:


//--------------------- .nv.info._Z5step2PfS_     --------------------------
	.section	.nv.info._Z5step2PfS_,"",@"SHT_CUDA_INFO"
	.sectionflags	@""
	.align	4


	//----- nvinfo : EIATTR_CUDA_API_VERSION
	.align		4
        /*0000*/ 	.byte	0x04, 0x37
        /*0002*/ 	.short	(.L_31 - .L_30)
.L_30:
        /*0004*/ 	.word	0x00000082


	//----- nvinfo : EIATTR_KPARAM_INFO
	.align		4
.L_31:
        /*0008*/ 	.byte	0x04, 0x17
        /*000a*/ 	.short	(.L_33 - .L_32)
.L_32:
        /*000c*/ 	.word	0x00000000
        /*0010*/ 	.short	0x0001
        /*0012*/ 	.short	0x0008
        /*0014*/ 	.byte	0x00, 0xf5, 0x21, 0x00


	//----- nvinfo : EIATTR_KPARAM_INFO
	.align		4
.L_33:
        /*0018*/ 	.byte	0x04, 0x17
        /*001a*/ 	.short	(.L_35 - .L_34)
.L_34:
        /*001c*/ 	.word	0x00000000
        /*0020*/ 	.short	0x0000
        /*0022*/ 	.short	0x0000
        /*0024*/ 	.byte	0x00, 0xf5, 0x21, 0x00


	//----- nvinfo : EIATTR_SPARSE_MMA_MASK
	.align		4
.L_35:
        /*0028*/ 	.byte	0x03, 0x50
        /*002a*/ 	.short	0x0000


	//----- nvinfo : EIATTR_MAXREG_COUNT
	.align		4
        /*002c*/ 	.byte	0x03, 0x1b
        /*002e*/ 	.short	0x00ff


	//----- nvinfo : EIATTR_MERCURY_ISA_VERSION
	.align		4
        /*0030*/ 	.byte	0x03, 0x5f
        /*0032*/ 	.short	0x0101


	//----- nvinfo : EIATTR_VRC_CTA_INIT_COUNT
	.align		4
        /*0034*/ 	.byte	0x02, 0x4a
	.zero		1
	.zero		1


	//----- nvinfo : EIATTR_EXIT_INSTR_OFFSETS
	.align		4
        /*0038*/ 	.byte	0x04, 0x1c
        /*003a*/ 	.short	(.L_37 - .L_36)


	//   ....[0]....
.L_36:
        /*003c*/ 	.word	0x00000110


	//----- nvinfo : EIATTR_CBANK_PARAM_SIZE
	.align		4
.L_37:
        /*0040*/ 	.byte	0x03, 0x19
        /*0042*/ 	.short	0x0010


	//----- nvinfo : EIATTR_PARAM_CBANK
	.align		4
        /*0044*/ 	.byte	0x04, 0x0a
        /*0046*/ 	.short	(.L_39 - .L_38)
	.align		4
.L_38:
        /*0048*/ 	.word	index@(.nv.constant0._Z5step2PfS_)
        /*004c*/ 	.short	0x0380
        /*004e*/ 	.short	0x0010


	//----- nvinfo : EIATTR_SW_WAR
	.align		4
.L_39:
        /*0050*/ 	.byte	0x04, 0x36
        /*0052*/ 	.short	(.L_41 - .L_40)
.L_40:
        /*0054*/ 	.word	0x00000008
.L_41:


//--------------------- .nv.info._Z5step1PfS_f    --------------------------
	.section	.nv.info._Z5step1PfS_f,"",@"SHT_CUDA_INFO"
	.sectionflags	@""
	.align	4


	//----- nvinfo : EIATTR_CUDA_API_VERSION
	.align		4
        /*0000*/ 	.byte	0x04, 0x37
        /*0002*/ 	.short	(.L_43 - .L_42)
.L_42:
        /*0004*/ 	.word	0x00000082


	//----- nvinfo : EIATTR_KPARAM_INFO
	.align		4
.L_43:
        /*0008*/ 	.byte	0x04, 0x17
        /*000a*/ 	.short	(.L_45 - .L_44)
.L_44:
        /*000c*/ 	.word	0x00000000
        /*0010*/ 	.short	0x0002
        /*0012*/ 	.short	0x0010
        /*0014*/ 	.byte	0x00, 0xf0, 0x11, 0x00


	//----- nvinfo : EIATTR_KPARAM_INFO
	.align		4
.L_45:
        /*0018*/ 	.byte	0x04, 0x17
        /*001a*/ 	.short	(.L_47 - .L_46)
.L_46:
        /*001c*/ 	.word	0x00000000
        /*0020*/ 	.short	0x0001
        /*0022*/ 	.short	0x0008
        /*0024*/ 	.byte	0x00, 0xf5, 0x21, 0x00


	//----- nvinfo : EIATTR_KPARAM_INFO
	.align		4
.L_47:
        /*0028*/ 	.byte	0x04, 0x17
        /*002a*/ 	.short	(.L_49 - .L_48)
.L_48:
        /*002c*/ 	.word	0x00000000
        /*0030*/ 	.short	0x0000
        /*0032*/ 	.short	0x0000
        /*0034*/ 	.byte	0x00, 0xf5, 0x21, 0x00


	//----- nvinfo : EIATTR_SPARSE_MMA_MASK
	.align		4
.L_49:
        /*0038*/ 	.byte	0x03, 0x50
        /*003a*/ 	.short	0x0000


	//----- nvinfo : EIATTR_MAXREG_COUNT
	.align		4
        /*003c*/ 	.byte	0x03, 0x1b
        /*003e*/ 	.short	0x00ff


	//----- nvinfo : EIATTR_MERCURY_ISA_VERSION
	.align		4
        /*0040*/ 	.byte	0x03, 0x5f
        /*0042*/ 	.short	0x0101


	//----- nvinfo : EIATTR_VRC_CTA_INIT_COUNT
	.align		4
        /*0044*/ 	.byte	0x02, 0x4a
	.zero		1
	.zero		1


	//----- nvinfo : EIATTR_EXIT_INSTR_OFFSETS
	.align		4
        /*0048*/ 	.byte	0x04, 0x1c
        /*004a*/ 	.short	(.L_51 - .L_50)


	//   ....[0]....
.L_50:
        /*004c*/ 	.word	0x00000280


	//----- nvinfo : EIATTR_CBANK_PARAM_SIZE
	.align		4
.L_51:
        /*0050*/ 	.byte	0x03, 0x19
        /*0052*/ 	.short	0x0014


	//----- nvinfo : EIATTR_PARAM_CBANK
	.align		4
        /*0054*/ 	.byte	0x04, 0x0a
        /*0056*/ 	.short	(.L_53 - .L_52)
	.align		4
.L_52:
        /*0058*/ 	.word	index@(.nv.constant0._Z5step1PfS_f)
        /*005c*/ 	.short	0x0380
        /*005e*/ 	.short	0x0014


	//----- nvinfo : EIATTR_SW_WAR
	.align		4
.L_53:
        /*0060*/ 	.byte	0x04, 0x36
        /*0062*/ 	.short	(.L_55 - .L_54)
.L_54:
        /*0064*/ 	.word	0x00000008
.L_55:


//--------------------- .nv.callgraph             --------------------------
	.section	.nv.callgraph,"",@"SHT_CUDA_CALLGRAPH"
	.align	4
	.sectionentsize	8
	.align		4
        /*0000*/ 	.word	0x00000000
	.align		4
        /*0004*/ 	.word	0xffffffff
	.align		4
        /*0008*/ 	.word	0x00000000
	.align		4
        /*000c*/ 	.word	0xfffffffe
	.align		4
        /*0010*/ 	.word	0x00000000
	.align		4
        /*0014*/ 	.word	0xfffffffd
	.align		4
        /*0018*/ 	.word	0x00000000
	.align		4
        /*001c*/ 	.word	0xfffffffc


//--------------------- .text._Z4copyPfS_         --------------------------
	.section	.text._Z4copyPfS_,"ax",@progbits
	.align	128
        .global         _Z4copyPfS_
        .type           _Z4copyPfS_,@function
        .size           _Z4copyPfS_,(.L_x_3 - _Z4copyPfS_)
        .other          _Z4copyPfS_,@"STO_CUDA_ENTRY STV_DEFAULT"
_Z4copyPfS_:
.text._Z4copyPfS_:
[----:B------:R-:W-:Y:S01]  /*0000*/  LDC R1, c[0x0][0x37c] ;  /* 0x0000df00ff017b82 */ /* 0x000fe20000000800 */
[----:B------:R-:W0:Y:S01]  /*0010*/  S2R R0, SR_TID.Y ;  /* 0x0000000000007919 */ /* 0x000e220000002200 */
[----:B------:R-:W1:Y:S06]  /*0020*/  LDCU UR6, c[0x0][0x360] ;  /* 0x00006c00ff0677ac */ /* 0x000e6c0008000800 */
[----:B------:R-:W0:Y:S01]  /*0030*/  S2UR UR7, SR_CTAID.X ;  /* 0x00000000000779c3 */ /* 0x000e220000002500 */
[----:B------:R-:W1:Y:S01]  /*0040*/  S2R R7, SR_TID.X ;  /* 0x0000000000077919 */ /* 0x000e620000002100 */
[----:B------:R-:W2:Y:S06]  /*0050*/  LDCU.64 UR4, c[0x0][0x358] ;  /* 0x00006b00ff0477ac */ /* 0x000eac0008000a00 */
[----:B------:R-:W0:Y:S08]  /*0060*/  LDC R5, c[0x0][0x364] ;  /* 0x0000d900ff057b82 */ /* 0x000e300000000800 */
[----:B------:R-:W3:Y:S01]  /*0070*/  LDC.64 R2, c[0x0][0x388] ;  /* 0x0000e200ff027b82 */ /* 0x000ee20000000a00 */
[----:B0-----:R-:W-:-:S07]  /*0080*/  IMAD R0, R5, UR7, R0 ;  /* 0x0000000705007c24 */ /* 0x001fce000f8e0200 */
[----:B------:R-:W0:Y:S01]  /*0090*/  LDC.64 R4, c[0x0][0x380] ;  /* 0x0000e000ff047b82 */ /* 0x000e220000000a00 */
[----:B-1----:R-:W-:-:S04]  /*00a0*/  IMAD R7, R0, UR6, R7 ;  /* 0x0000000600077c24 */ /* 0x002fc8000f8e0207 */
[----:B---3--:R-:W-:-:S06]  /*00b0*/  IMAD.WIDE R2, R7, 0x4, R2 ;  /* 0x0000000407027825 */ /* 0x008fcc00078e0202 */
[----:B--2---:R-:W2:Y:S01]  /*00c0*/  LDG.E R3, desc[UR4][R2.64] ;  /* 0x0000000402037981 */ /* 0x004ea2000c1e1900 */
[----:B0-----:R-:W-:-:S05]  /*00d0*/  IMAD.WIDE R4, R7, 0x4, R4 ;  /* 0x0000000407047825 */ /* 0x001fca00078e0204 */
[----:B--2---:R-:W-:Y:S01]  /*00e0*/  STG.E desc[UR4][R4.64], R3 ;  /* 0x0000000304007986 */ /* 0x004fe2000c101904 */
[----:B------:R-:W-:Y:S05]  /*00f0*/  EXIT ;  /* 0x000000000000794d */ /* 0x000fea0003800000 */
.L_x_0:
[----:B------:R-:W-:-:S00]  /*0100*/  BRA `(.L_x_0) ;  /* 0xfffffffc00fc7947 */ /* 0x000fc0000383ffff */
[----:B------:R-:W-:-:S00]  /*0110*/  NOP ;  /* 0x0000000000007918 */ /* 0x000fc00000000000 */
        /* <DEDUP_REMOVED lines=14> */
.L_x_3:


//--------------------- .text._Z5step2PfS_        --------------------------
	.section	.text._Z5step2PfS_,"ax",@progbits
	.align	128
        .global         _Z5step2PfS_
        .type           _Z5step2PfS_,@function
        .size           _Z5step2PfS_,(.L_x_4 - _Z5step2PfS_)
        .other          _Z5step2PfS_,@"STO_CUDA_ENTRY STV_DEFAULT"
_Z5step2PfS_:
.text._Z5step2PfS_:
[----:B------:R-:W-:Y:S01]  /*0000*/  LDC R1, c[0x0][0x37c] ;  /* 0x0000df00ff017b82 */ /* 0x000fe20000000800 */
[----:B------:R-:W0:Y:S01]  /*0010*/  S2R R0, SR_TID.Y ;  /* 0x0000000000007919 */ /* 0x000e220000002200 */
[----:B------:R-:W1:Y:S06]  /*0020*/  LDCU UR6, c[0x0][0x360] ;  /* 0x00006c00ff0677ac */ /* 0x000e6c0008000800 */
[----:B------:R-:W0:Y:S01]  /*0030*/  S2UR UR7, SR_CTAID.X ;  /* 0x00000000000779c3 */ /* 0x000e220000002500 */
[----:B------:R-:W1:Y:S01]  /*0040*/  S2R R7, SR_TID.X ;  /* 0x0000000000077919 */ /* 0x000e620000002100 */
[----:B------:R-:W2:Y:S06]  /*0050*/  LDCU.64 UR4, c[0x0][0x358] ;  /* 0x00006b00ff0477ac */ /* 0x000eac0008000a00 */
[----:B------:R-:W0:Y:S08]  /*0060*/  LDC R9, c[0x0][0x364] ;  /* 0x0000d900ff097b82 */ /* 0x000e300000000800 */
[----:B------:R-:W3:Y:S08]  /*0070*/  LDC.64 R4, c[0x0][0x388] ;  /* 0x0000e200ff047b82 */ /* 0x000ef00000000a00 */
[----:B------:R-:W4:Y:S01]  /*0080*/  LDC.64 R2, c[0x0][0x380] ;  /* 0x0000e000ff027b82 */ /* 0x000f220000000a00 */
[----:B0-----:R-:W-:-:S04]  /*0090*/  IMAD R0, R9, UR7, R0 ;  /* 0x0000000709007c24 */ /* 0x001fc8000f8e0200 */
[----:B-1----:R-:W-:-:S04]  /*00a0*/  IMAD R7, R0, UR6, R7 ;  /* 0x0000000600077c24 */ /* 0x002fc8000f8e0207 */
[----:B---3--:R-:W-:-:S06]  /*00b0*/  IMAD.WIDE R4, R7, 0x4, R4 ;  /* 0x0000000407047825 */ /* 0x008fcc00078e0204 */
[----:B--2---:R-:W2:Y:S01]  /*00c0*/  LDG.E R5, desc[UR4][R4.64] ;  /* 0x0000000404057981 */ /* 0x004ea2000c1e1900 */
[----:B----4-:R-:W-:-:S05]  /*00d0*/  IMAD.WIDE R2, R7, 0x4, R2 ;  /* 0x0000000407027825 */ /* 0x010fca00078e0202 */
[----:B------:R-:W2:Y:S02]  /*00e0*/  LDG.E R0, desc[UR4][R2.64] ;  /* 0x0000000402007981 */ /* 0x000ea4000c1e1900 */
[----:B--2---:R-:W-:-:S05]  /*00f0*/  FADD R7, R0, -R5 ;  /* 0x8000000500077221 */ /* 0x004fca0000000000 */
[----:B------:R-:W-:Y:S01]  /*0100*/  STG.E desc[UR4][R2.64], R7 ;  /* 0x0000000702007986 */ /* 0x000fe2000c101904 */
[----:B------:R-:W-:Y:S05]  /*0110*/  EXIT ;  /* 0x000000000000794d */ /* 0x000fea0003800000 */
.L_x_1:
        /* <DEDUP_REMOVED lines=14> */
.L_x_4:


//--------------------- .text._Z5step1PfS_f       --------------------------
	.section	.text._Z5step1PfS_f,"ax",@progbits
	.align	128
        .global         _Z5step1PfS_f
        .type           _Z5step1PfS_f,@function
        .size           _Z5step1PfS_f,(.L_x_5 - _Z5step1PfS_f)
        .other          _Z5step1PfS_f,@"STO_CUDA_ENTRY STV_DEFAULT"
_Z5step1PfS_f:
.text._Z5step1PfS_f:
[----:B------:R-:W-:Y:S01]  /*0000*/  LDC R1, c[0x0][0x37c] ;  /* 0x0000df00ff017b82 */ /* 0x000fe20000000800 */
[----:B------:R-:W0:Y:S07]  /*0010*/  S2R R7, SR_TID.Y ;  /* 0x0000000000077919 */ /* 0x000e2e0000002200 */
[----:B------:R-:W1:Y:S01]  /*0020*/  LDC R8, c[0x0][0x360] ;  /* 0x0000d800ff087b82 */ /* 0x000e620000000800 */
[----:B------:R-:W2:Y:S01]  /*0030*/  LDCU UR8, c[0x0][0x364] ;  /* 0x00006c80ff0877ac */ /* 0x000ea20008000800 */
[----:B------:R-:W3:Y:S01]  /*0040*/  S2R R0, SR_TID.X ;  /* 0x0000000000007919 */ /* 0x000ee20000002100 */
[----:B------:R-:W4:Y:S05]  /*0050*/  LDCU.64 UR6, c[0x0][0x358] ;  /* 0x00006b00ff0677ac */ /* 0x000f2a0008000a00 */
[----:B------:R-:W1:Y:S08]  /*0060*/  S2UR UR5, SR_CTAID.X ;  /* 0x00000000000579c3 */ /* 0x000e700000002500 */
[----:B------:R-:W5:Y:S01]  /*0070*/  LDC R6, c[0x0][0x370] ;  /* 0x0000dc00ff067b82 */ /* 0x000f620000000800 */
[----:B--2---:R-:W-:-:S07]  /*0080*/  UIADD3 UR4, UPT, UPT, UR8, -0x1, URZ ;  /* 0xffffffff08047890 */ /* 0x004fce000fffe0ff */
[----:B------:R-:W2:Y:S01]  /*0090*/  LDC.64 R2, c[0x0][0x388] ;  /* 0x0000e200ff027b82 */ /* 0x000ea20000000a00 */
[C---:B0-----:R-:W-:Y:S01]  /*00a0*/  ISETP.NE.AND P1, PT, R7.reuse, UR4, PT ;  /* 0x0000000407007c0c */ /* 0x041fe2000bf25270 */
[----:B-1----:R-:W-:Y:S01]  /*00b0*/  IMAD R5, R8, UR5, RZ ;  /* 0x0000000508057c24 */ /* 0x002fe2000f8e02ff */
[C---:B------:R-:W-:Y:S01]  /*00c0*/  LOP3.LUT P0, RZ, R7.reuse, UR5, RZ, 0xfc, !PT ;  /* 0x0000000507ff7c12 */ /* 0x040fe2000f80fcff */
[----:B------:R-:W0:Y:S01]  /*00d0*/  LDCU UR4, c[0x0][0x390] ;  /* 0x00007200ff0477ac */ /* 0x000e220008000800 */
[----:B---3--:R-:W-:-:S04]  /*00e0*/  IMAD R0, R7, R8, R0 ;  /* 0x0000000807007224 */ /* 0x008fc800078e0200 */
[----:B------:R-:W-:Y:S01]  /*00f0*/  IMAD R11, R5, UR8, R0 ;  /* 0x00000008050b7c24 */ /* 0x000fe2000f8e0200 */
[----:B------:R-:W-:Y:S02]  /*0100*/  IADD3 R4, PT, PT, R0, -R8, RZ ;  /* 0x8000000800047210 */ /* 0x000fe40007ffe0ff */
[----:B-----5:R-:W-:-:S03]  /*0110*/  IADD3 R6, PT, PT, R6, -0x1, RZ ;  /* 0xffffffff06067810 */ /* 0x020fc60007ffe0ff */
[----:B------:R-:W-:Y:S01]  /*0120*/  IMAD R0, R5, UR8, R4 ;  /* 0x0000000805007c24 */ /* 0x000fe2000f8e0204 */
[----:B------:R-:W-:Y:S01]  /*0130*/  ISETP.NE.AND P2, PT, R6, UR5, PT ;  /* 0x0000000506007c0c */ /* 0x000fe2000bf45270 */
[----:B--2---:R-:W-:-:S03]  /*0140*/  IMAD.WIDE R4, R11, 0x4, R2 ;  /* 0x000000040b047825 */ /* 0x004fc600078e0202 */
[----:B------:R-:W-:Y:S02]  /*0150*/  SEL R7, R11, R0, !P0 ;  /* 0x000000000b077207 */ /* 0x000fe40004000000 */
[----:B------:R-:W-:Y:S01]  /*0160*/  @!P1 SEL R8, R8, RZ, P2 ;  /* 0x000000ff08089207 */ /* 0x000fe20001000000 */
[----:B----4-:R-:W2:Y:S02]  /*0170*/  LDG.E R10, desc[UR6][R4.64+0x4] ;  /* 0x00000406040a7981 */ /* 0x010ea4000c1e1900 */
[--C-:B------:R-:W-:Y:S01]  /*0180*/  IMAD.WIDE R6, R7, 0x4, R2.reuse ;  /* 0x0000000407067825 */ /* 0x100fe200078e0202 */
[----:B------:R-:W-:Y:S01]  /*0190*/  IADD3 R9, PT, PT, R11, R8, RZ ;  /* 0x000000080b097210 */ /* 0x000fe20007ffe0ff */
[----:B------:R-:W2:Y:S04]  /*01a0*/  LDG.E R13, desc[UR6][R4.64+-0x4] ;  /* 0xfffffc06040d7981 */ /* 0x000ea8000c1e1900 */
[----:B------:R-:W-:Y:S01]  /*01b0*/  IMAD.WIDE R2, R9, 0x4, R2 ;  /* 0x0000000409027825 */ /* 0x000fe200078e0202 */
[----:B------:R-:W3:Y:S01]  /*01c0*/  LDG.E R7, desc[UR6][R6.64] ;  /* 0x0000000606077981 */ /* 0x000ee2000c1e1900 */
[----:B------:R-:W1:Y:S03]  /*01d0*/  LDC.64 R8, c[0x0][0x380] ;  /* 0x0000e000ff087b82 */ /* 0x000e660000000a00 */
[----:B------:R-:W4:Y:S04]  /*01e0*/  LDG.E R0, desc[UR6][R4.64] ;  /* 0x0000000604007981 */ /* 0x000f28000c1e1900 */
[----:B------:R-:W5:Y:S01]  /*01f0*/  LDG.E R3, desc[UR6][R2.64] ;  /* 0x0000000602037981 */ /* 0x000f62000c1e1900 */
[----:B-1----:R-:W-:-:S04]  /*0200*/  IMAD.WIDE R8, R11, 0x4, R8 ;  /* 0x000000040b087825 */ /* 0x002fc800078e0208 */
[----:B--2---:R-:W-:-:S04]  /*0210*/  FADD R10, R10, R13 ;  /* 0x0000000d0a0a7221 */ /* 0x004fc80000000000 */
[----:B---3--:R-:W-:-:S04]  /*0220*/  FADD R10, R10, R7 ;  /* 0x000000070a0a7221 */ /* 0x008fc80000000000 */
[----:B-----5:R-:W-:-:S04]  /*0230*/  FADD R13, R10, R3 ;  /* 0x000000030a0d7221 */ /* 0x020fc80000000000 */
[----:B----4-:R-:W-:-:S04]  /*0240*/  FFMA R13, R0, -4, R13 ;  /* 0xc0800000000d7823 */ /* 0x010fc8000000000d */
[----:B0-----:R-:W-:-:S04]  /*0250*/  FMUL R13, R13, UR4 ;  /* 0x000000040d0d7c20 */ /* 0x001fc80008400000 */
[----:B------:R-:W-:-:S05]  /*0260*/  FFMA R13, R0, 2, R13 ;  /* 0x40000000000d7823 */ /* 0x000fca000000000d */
[----:B------:R-:W-:Y:S01]  /*0270*/  STG.E desc[UR6][R8.64], R13 ;  /* 0x0000000d08007986 */ /* 0x000fe2000c101906 */
[----:B------:R-:W-:Y:S05]  /*0280*/  EXIT ;  /* 0x000000000000794d */ /* 0x000fea0003800000 */
.L_x_2:
        /* <DEDUP_REMOVED lines=15> */
.L_x_5:


//--------------------- .nv.shared.reserved.0     --------------------------
	.section	.nv.shared.reserved.0,"aw",@nobits
	.weak		__nv_reservedSMEM_offset_0_alias
	.size		__nv_reservedSMEM_offset_0_alias, 0, 64
	.other		__nv_reservedSMEM_offset_0_alias,@"STO_CUDA_RESERVED_SHARED STV_DEFAULT"
__nv_reservedSMEM_offset_0_alias:
	.zero		0
	.zero		64


//--------------------- .nv.constant0._Z4copyPfS_ --------------------------
	.section	.nv.constant0._Z4copyPfS_,"a",@progbits
	.sectionflags	@""
	.align	4
.nv.constant0._Z4copyPfS_:
	.zero		912


//--------------------- .nv.constant0._Z5step2PfS_ --------------------------
	.section	.nv.constant0._Z5step2PfS_,"a",@progbits
	.sectionflags	@""
	.align	4
.nv.constant0._Z5step2PfS_:
	.zero		912


//--------------------- .nv.constant0._Z5step1PfS_f --------------------------
	.section	.nv.constant0._Z5step1PfS_f,"a",@progbits
	.sectionflags	@""
	.align	4
.nv.constant0._Z5step1PfS_f:
	.zero		916


//--------------------- SYMBOLS --------------------------

	.type		.nv.reservedSmem.offset0,@object
	.size		.nv.reservedSmem.offset0,0x4
